//
// Generated by NVIDIA NVVM Compiler
//
// Compiler Build ID: CL-36424714
// Cuda compilation tools, release 13.0, V13.0.88
// Based on NVVM 20.0.0
//

.version 9.0
.target sm_100
.address_size 64

	// .globl	_Z4TSDFPfS_S_S_S_S_S_P6vertex

.visible .entry _Z4TSDFPfS_S_S_S_S_S_P6vertex(
	.param .u64 .ptr .align 1 _Z4TSDFPfS_S_S_S_S_S_P6vertex_param_0,
	.param .u64 .ptr .align 1 _Z4TSDFPfS_S_S_S_S_S_P6vertex_param_1,
	.param .u64 .ptr .align 1 _Z4TSDFPfS_S_S_S_S_S_P6vertex_param_2,
	.param .u64 .ptr .align 1 _Z4TSDFPfS_S_S_S_S_S_P6vertex_param_3,
	.param .u64 .ptr .align 1 _Z4TSDFPfS_S_S_S_S_S_P6vertex_param_4,
	.param .u64 .ptr .align 1 _Z4TSDFPfS_S_S_S_S_S_P6vertex_param_5,
	.param .u64 .ptr .align 1 _Z4TSDFPfS_S_S_S_S_S_P6vertex_param_6,
	.param .u64 .ptr .align 1 _Z4TSDFPfS_S_S_S_S_S_P6vertex_param_7
)
{
	.reg .pred 	%p<2>;
	.reg .b32 	%r<6>;
	.reg .b64 	%rd<5>;

	ld.param.u64 	%rd1, [_Z4TSDFPfS_S_S_S_S_S_P6vertex_param_0];
	mov.u32 	%r2, %ntid.x;
	mov.u32 	%r3, %ctaid.x;
	mov.u32 	%r4, %tid.x;
	mad.lo.s32 	%r1, %r2, %r3, %r4;
	setp.gt.s32 	%p1, %r1, 999;
	@%p1 bra 	$L__BB0_2;
	cvta.to.global.u64 	%rd2, %rd1;
	mul.wide.s32 	%rd3, %r1, 4;
	add.s64 	%rd4, %rd2, %rd3;
	mov.b32 	%r5, 1096810496;
	st.global.u32 	[%rd4], %r5;
$L__BB0_2:
	ret;

}


// ===== COMPILED SASS (sm_100) =====

	.target	sm_100

	.elftype	@"ET_EXEC"


//--------------------- .note.nv.tkinfo           --------------------------
	.section	.note.nv.tkinfo,"",@"SHT_NOTE"
	.sectionflags	@"SHF_NOTE_NV_TKINFO"
	.tkinfo
        /*0018*/ 	.word	0x00000002
        /*0030*/ 	.string	""
        /*0030*/ 	.string	"ptxas"
        /*0030*/ 	.string	"Cuda compilation tools, release 13.0, V13.0.88"
        /*0030*/ 	.string	"Build cuda_13.0.r13.0/compiler.36424714_0"
        /*0030*/ 	.string	"-arch sm_100 -m 64 "



//--------------------- .note.nv.cuinfo           --------------------------
	.section	.note.nv.cuinfo,"",@"SHT_NOTE"
	.sectionflags	@"SHF_NOTE_NV_CUINFO"
        /*0018*/ 	.short	0x0002
        /*001a*/ 	.short	0x0064
        /*001c*/ 	.short	0x0082
	.zero		2


//--------------------- .nv.info                  --------------------------
	.section	.nv.info,"",@"SHT_CUDA_INFO"
	.align	4


	//----- nvinfo : EIATTR_REGCOUNT
	.align		4
        /*0000*/ 	.byte	0x04, 0x2f
        /*0002*/ 	.short	(.L_1 - .L_0)
	.align		4
.L_0:
        /*0004*/ 	.word	index@(_Z4TSDFPfS_S_S_S_S_S_P6vertex)
        /*0008*/ 	.word	0x0000000a


	//----- nvinfo : EIATTR_FRAME_SIZE
	.align		4
.L_1:
        /*000c*/ 	.byte	0x04, 0x11
        /*000e*/ 	.short	(.L_3 - .L_2)
	.align		4
.L_2:
        /*0010*/ 	.word	index@(_Z4TSDFPfS_S_S_S_S_S_P6vertex)
        /*0014*/ 	.word	0x00000000


	//----- nvinfo : EIATTR_MIN_STACK_SIZE
	.align		4
.L_3:
        /*0018*/ 	.byte	0x04, 0x12
        /*001a*/ 	.short	(.L_5 - .L_4)
	.align		4
.L_4:
        /*001c*/ 	.word	index@(_Z4TSDFPfS_S_S_S_S_S_P6vertex)
        /*0020*/ 	.word	0x00000000
.L_5:


//--------------------- .nv.compat                --------------------------
	.section	.nv.compat,"",@"SHT_CUDA_COMPAT_INFO"
	.align	4
        /*0000*/ 	.byte	0x02, 0x09, 0x00, 0x00, 0x02, 0x02, 0x01, 0x00, 0x02, 0x05, 0x05, 0x00, 0x03, 0x07, 0x01, 0x01
        /*0010*/ 	.byte	0x02, 0x03, 0x00, 0x00, 0x02, 0x06, 0x01, 0x00, 0x04, 0x0b, 0x08, 0x00, 0x09, 0x00, 0x00, 0x00
        /*0020*/ 	.byte	0x00, 0x00, 0x00, 0x00


//--------------------- .nv.info._Z4TSDFPfS_S_S_S_S_S_P6vertex --------------------------
	.section	.nv.info._Z4TSDFPfS_S_S_S_S_S_P6vertex,"",@"SHT_CUDA_INFO"
	.sectionflags	@""
	.align	4


	//----- nvinfo : EIATTR_CUDA_API_VERSION
	.align		4
        /*0000*/ 	.byte	0x04, 0x37
        /*0002*/ 	.short	(.L_7 - .L_6)
.L_6:
        /*0004*/ 	.word	0x00000082


	//----- nvinfo : EIATTR_KPARAM_INFO
	.align		4
.L_7:
        /*0008*/ 	.byte	0x04, 0x17
        /*000a*/ 	.short	(.L_9 - .L_8)
.L_8:
        /*000c*/ 	.word	0x00000000
        /*0010*/ 	.short	0x0007
        /*0012*/ 	.short	0x0038
        /*0014*/ 	.byte	0x00, 0xf5, 0x21, 0x00


	//----- nvinfo : EIATTR_KPARAM_INFO
	.align		4
.L_9:
        /*0018*/ 	.byte	0x04, 0x17
        /*001a*/ 	.short	(.L_11 - .L_10)
.L_10:
        /*001c*/ 	.word	0x00000000
        /*0020*/ 	.short	0x0006
        /*0022*/ 	.short	0x0030
        /*0024*/ 	.byte	0x00, 0xf5, 0x21, 0x00


	//----- nvinfo : EIATTR_KPARAM_INFO
	.align		4
.L_11:
        /*0028*/ 	.byte	0x04, 0x17
        /*002a*/ 	.short	(.L_13 - .L_12)
.L_12:
        /*002c*/ 	.word	0x00000000
        /*0030*/ 	.short	0x0005
        /*0032*/ 	.short	0x0028
        /*0034*/ 	.byte	0x00, 0xf5, 0x21, 0x00


	//----- nvinfo : EIATTR_KPARAM_INFO
	.align		4
.L_13:
        /*0038*/ 	.byte	0x04, 0x17
        /*003a*/ 	.short	(.L_15 - .L_14)
.L_14:
        /*003c*/ 	.word	0x00000000
        /*0040*/ 	.short	0x0004
        /*0042*/ 	.short	0x0020
        /*0044*/ 	.byte	0x00, 0xf5, 0x21, 0x00


	//----- nvinfo : EIATTR_KPARAM_INFO
	.align		4
.L_15:
        /*0048*/ 	.byte	0x04, 0x17
        /*004a*/ 	.short	(.L_17 - .L_16)
.L_16:
        /*004c*/ 	.word	0x00000000
        /*0050*/ 	.short	0x0003
        /*0052*/ 	.short	0x0018
        /*0054*/ 	.byte	0x00, 0xf5, 0x21, 0x00


	//----- nvinfo : EIATTR_KPARAM_INFO
	.align		4
.L_17:
        /*0058*/ 	.byte	0x04, 0x17
        /*005a*/ 	.short	(.L_19 - .L_18)
.L_18:
        /*005c*/ 	.word	0x00000000
        /*0060*/ 	.short	0x0002
        /*0062*/ 	.short	0x0010
        /*0064*/ 	.byte	0x00, 0xf5, 0x21, 0x00


	//----- nvinfo : EIATTR_KPARAM_INFO
	.align		4
.L_19:
        /*0068*/ 	.byte	0x04, 0x17
        /*006a*/ 	.short	(.L_21 - .L_20)
.L_20:
        /*006c*/ 	.word	0x00000000
        /*0070*/ 	.short	0x0001
        /*0072*/ 	.short	0x0008
        /*0074*/ 	.byte	0x00, 0xf5, 0x21, 0x00


	//----- nvinfo : EIATTR_KPARAM_INFO
	.align		4
.L_21:
        /*0078*/ 	.byte	0x04, 0x17
        /*007a*/ 	.short	(.L_23 - .L_22)
.L_22:
        /*007c*/ 	.word	0x00000000
        /*0080*/ 	.short	0x0000
        /*0082*/ 	.short	0x0000
        /*0084*/ 	.byte	0x00, 0xf5, 0x21, 0x00


	//----- nvinfo : EIATTR_SPARSE_MMA_MASK
	.align		4
.L_23:
        /*0088*/ 	.byte	0x03, 0x50
        /*008a*/ 	.short	0x0000


	//----- nvinfo : EIATTR_MAXREG_COUNT
	.align		4
        /*008c*/ 	.byte	0x03, 0x1b
        /*008e*/ 	.short	0x00ff


	//----- nvinfo : EIATTR_MERCURY_ISA_VERSION
	.align		4
        /*0090*/ 	.byte	0x03, 0x5f
        /*0092*/ 	.short	0x0101


	//----- nvinfo : EIATTR_VRC_CTA_INIT_COUNT
	.align		4
        /*0094*/ 	.byte	0x02, 0x4a
	.zero		1
	.zero		1


	//----- nvinfo : EIATTR_EXIT_INSTR_OFFSETS
	.align		4
        /*0098*/ 	.byte	0x04, 0x1c
        /*009a*/ 	.short	(.L_25 - .L_24)


	//   ....[0]....
.L_24:
        /*009c*/ 	.word	0x00000060


	//   ....[1]....
        /*00a0*/ 	.word	0x000000c0


	//----- nvinfo : EIATTR_CBANK_PARAM_SIZE
	.align		4
.L_25:
        /*00a4*/ 	.byte	0x03, 0x19
        /*00a6*/ 	.short	0x0040


	//----- nvinfo : EIATTR_PARAM_CBANK
	.align		4
        /*00a8*/ 	.byte	0x04, 0x0a
        /*00aa*/ 	.short	(.L_27 - .L_26)
	.align		4
.L_26:
        /*00ac*/ 	.word	index@(.nv.constant0._Z4TSDFPfS_S_S_S_S_S_P6vertex)
        /*00b0*/ 	.short	0x0380
        /*00b2*/ 	.short	0x0040


	//----- nvinfo : EIATTR_SW_WAR
	.align		4
.L_27:
        /*00b4*/ 	.byte	0x04, 0x36
        /*00b6*/ 	.short	(.L_29 - .L_28)
.L_28:
        /*00b8*/ 	.word	0x00000008
.L_29:


//--------------------- .nv.callgraph             --------------------------
	.section	.nv.callgraph,"",@"SHT_CUDA_CALLGRAPH"
	.align	4
	.sectionentsize	8
	.align		4
        /*0000*/ 	.word	0x00000000
	.align		4
        /*0004*/ 	.word	0xffffffff
	.align		4
        /*0008*/ 	.word	0x00000000
	.align		4
        /*000c*/ 	.word	0xfffffffe
	.align		4
        /*0010*/ 	.word	0x00000000
	.align		4
        /*0014*/ 	.word	0xfffffffd
	.align		4
        /*0018*/ 	.word	0x00000000
	.align		4
        /*001c*/ 	.word	0xfffffffc


//--------------------- .text._Z4TSDFPfS_S_S_S_S_S_P6vertex --------------------------
	.section	.text._Z4TSDFPfS_S_S_S_S_S_P6vertex,"ax",@progbits
	.align	128
        .global         _Z4TSDFPfS_S_S_S_S_S_P6vertex
        .type           _Z4TSDFPfS_S_S_S_S_S_P6vertex,@function
        .size           _Z4TSDFPfS_S_S_S_S_S_P6vertex,(.L_x_1 - _Z4TSDFPfS_S_S_S_S_S_P6vertex)
        .other          _Z4TSDFPfS_S_S_S_S_S_P6vertex,@"STO_CUDA_ENTRY STV_DEFAULT"
_Z4TSDFPfS_S_S_S_S_S_P6vertex:
.text._Z4TSDFPfS_S_S_S_S_S_P6vertex:
[----:B------:R-:W-:Y:S01]  /*0000*/  LDC R1, c[0x0][0x37c] ;  /* 0x0000df00ff017b82 */ /* 0x000fe20000000800 */
[----:B------:R-:W0:Y:S01]  /*0010*/  S2R R5, SR_CTAID.X ;  /* 0x0000000000057919 */ /* 0x000e220000002500 */
[----:B------:R-:W0:Y:S01]  /*0020*/  LDCU UR4, c[0x0][0x360] ;  /* 0x00006c00ff0477ac */ /* 0x000e220008000800 */
[----:B------:R-:W0:Y:S02]  /*0030*/  S2R R0, SR_TID.X ;  /* 0x0000000000007919 */ /* 0x000e240000002100 */
[----:B0-----:R-:W-:-:S05]  /*0040*/  IMAD R5, R5, UR4, R0 ;  /* 0x0000000405057c24 */ /* 0x001fca000f8e0200 */
[----:B------:R-:W-:-:S13]  /*0050*/  ISETP.GT.AND P0, PT, R5, 0x3e7, PT ;  /* 0x000003e70500780c */ /* 0x000fda0003f04270 */
[----:B------:R-:W-:Y:S05]  /*0060*/  @P0 EXIT ;  /* 0x000000000000094d */ /* 0x000fea0003800000 */
[----:B------:R-:W0:Y:S01]  /*0070*/  LDC.64 R2, c[0x0][0x380] ;  /* 0x0000e000ff027b82 */ /* 0x000e220000000a00 */
[----:B------:R-:W1:Y:S01]  /*0080*/  LDCU.64 UR4, c[0x0][0x358] ;  /* 0x00006b00ff0477ac */ /* 0x000e620008000a00 */
[----:B------:R-:W-:Y:S02]  /*0090*/  HFMA2 R7, -RZ, RZ, 2.6875, 0 ;  /* 0x41600000ff077431 */ /* 0x000fe400000001ff */
[----:B0-----:R-:W-:-:S05]  /*00a0*/  IMAD.WIDE R2, R5, 0x4, R2 ;  /* 0x0000000405027825 */ /* 0x001fca00078e0202 */
[----:B-1----:R-:W-:Y:S01]  /*00b0*/  STG.E desc[UR4][R2.64], R7 ;  /* 0x0000000702007986 */ /* 0x002fe2000c101904 */
[----:B------:R-:W-:Y:S05]  /*00c0*/  EXIT ;  /* 0x000000000000794d */ /* 0x000fea0003800000 */
.L_x_0:
[----:B------:R-:W-:-:S00]  /*00d0*/  BRA `(.L_x_0) ;  /* 0xfffffffc00fc7947 */ /* 0x000fc0000383ffff */
[----:B------:R-:W-:-:S00]  /*00e0*/  NOP ;  /* 0x0000000000007918 */ /* 0x000fc00000000000 */
        /* <DEDUP_REMOVED lines=9> */
.L_x_1:


//--------------------- .nv.shared.reserved.0     --------------------------
	.section	.nv.shared.reserved.0,"aw",@nobits
	.weak		__nv_reservedSMEM_offset_0_alias
	.size		__nv_reservedSMEM_offset_0_alias, 0, 64
	.other		__nv_reservedSMEM_offset_0_alias,@"STO_CUDA_RESERVED_SHARED STV_DEFAULT"
__nv_reservedSMEM_offset_0_alias:
	.zero		0
	.zero		64


//--------------------- .nv.constant0._Z4TSDFPfS_S_S_S_S_S_P6vertex --------------------------
	.section	.nv.constant0._Z4TSDFPfS_S_S_S_S_S_P6vertex,"a",@progbits
	.sectionflags	@""
	.align	4
.nv.constant0._Z4TSDFPfS_S_S_S_S_S_P6vertex:
	.zero		960


//--------------------- SYMBOLS --------------------------

	.type		.nv.reservedSmem.offset0,@object
	.size		.nv.reservedSmem.offset0,0x4
